//
// Generated by NVIDIA NVVM Compiler
//
// Compiler Build ID: CL-36424714
// Cuda compilation tools, release 13.0, V13.0.88
// Based on NVVM 20.0.0
//

.version 9.0
.target sm_100
.address_size 64

	// .globl	_Z11gpuTaskFuncf
.global .align 8 .u64 gpuUnitTask;
.global .align 4 .b8 deviceData[8192];

.visible .entry _Z11gpuTaskFuncf(
	.param .f32 _Z11gpuTaskFuncf_param_0
)
{
	.reg .pred 	%p<6>;
	.reg .b32 	%r<5>;
	.reg .b32 	%f<26>;
	.reg .b64 	%rd<14>;

	ld.param.f32 	%f9, [_Z11gpuTaskFuncf_param_0];
	ld.global.u64 	%rd9, [gpuUnitTask];
	cvt.rn.f32.s64 	%f10, %rd9;
	mul.f32 	%f11, %f9, %f10;
	cvt.rzi.s64.f32 	%rd1, %f11;
	setp.lt.s64 	%p1, %rd1, 1;
	@%p1 bra 	$L__BB0_7;
	mov.u32 	%r1, %ntid.x;
	mov.u32 	%r2, %ctaid.x;
	mov.u32 	%r3, %tid.x;
	mad.lo.s32 	%r4, %r2, %r1, %r3;
	mul.wide.u32 	%rd10, %r4, 4;
	mov.u64 	%rd11, deviceData;
	add.s64 	%rd2, %rd11, %rd10;
	ld.global.f32 	%f25, [%rd2];
	and.b64  	%rd13, %rd1, 3;
	setp.lt.u64 	%p2, %rd1, 4;
	@%p2 bra 	$L__BB0_4;
	and.b64  	%rd12, %rd1, 9223372036854775804;
$L__BB0_3:
	add.f32 	%f13, %f25, 0f4191745A;
	add.f32 	%f14, %f13, 0fC191745A;
	add.f32 	%f15, %f14, 0f4191745A;
	add.f32 	%f16, %f15, 0fC191745A;
	add.f32 	%f17, %f16, 0f4191745A;
	add.f32 	%f18, %f17, 0fC191745A;
	add.f32 	%f19, %f18, 0f4191745A;
	add.f32 	%f25, %f19, 0fC191745A;
	add.s64 	%rd12, %rd12, -4;
	setp.ne.s64 	%p3, %rd12, 0;
	@%p3 bra 	$L__BB0_3;
$L__BB0_4:
	setp.eq.s64 	%p4, %rd13, 0;
	@%p4 bra 	$L__BB0_6;
$L__BB0_5:
	.pragma "nounroll";
	add.f32 	%f20, %f25, 0f4191745A;
	add.f32 	%f25, %f20, 0fC191745A;
	add.s64 	%rd13, %rd13, -1;
	setp.ne.s64 	%p5, %rd13, 0;
	@%p5 bra 	$L__BB0_5;
$L__BB0_6:
	st.global.f32 	[%rd2], %f25;
$L__BB0_7:
	ret;

}
	// .globl	_Z13gpuWarmUpFuncf
.visible .entry _Z13gpuWarmUpFuncf(
	.param .f32 _Z13gpuWarmUpFuncf_param_0
)
{
	.reg .pred 	%p<6>;
	.reg .b32 	%r<5>;
	.reg .b32 	%f<26>;
	.reg .b64 	%rd<14>;

	ld.param.f32 	%f9, [_Z13gpuWarmUpFuncf_param_0];
	ld.global.u64 	%rd9, [gpuUnitTask];
	cvt.rn.f32.s64 	%f10, %rd9;
	mul.f32 	%f11, %f9, %f10;
	cvt.rzi.s64.f32 	%rd1, %f11;
	setp.lt.s64 	%p1, %rd1, 1;
	@%p1 bra 	$L__BB1_7;
	mov.u32 	%r1, %ntid.x;
	mov.u32 	%r2, %ctaid.x;
	mov.u32 	%r3, %tid.x;
	mad.lo.s32 	%r4, %r2, %r1, %r3;
	mul.wide.u32 	%rd10, %r4, 4;
	mov.u64 	%rd11, deviceData;
	add.s64 	%rd2, %rd11, %rd10;
	ld.global.f32 	%f25, [%rd2];
	and.b64  	%rd13, %rd1, 3;
	setp.lt.u64 	%p2, %rd1, 4;
	@%p2 bra 	$L__BB1_4;
	and.b64  	%rd12, %rd1, 9223372036854775804;
$L__BB1_3:
	add.f32 	%f13, %f25, 0f4191745A;
	add.f32 	%f14, %f13, 0fC191745A;
	add.f32 	%f15, %f14, 0f4191745A;
	add.f32 	%f16, %f15, 0fC191745A;
	add.f32 	%f17, %f16, 0f4191745A;
	add.f32 	%f18, %f17, 0fC191745A;
	add.f32 	%f19, %f18, 0f4191745A;
	add.f32 	%f25, %f19, 0fC191745A;
	add.s64 	%rd12, %rd12, -4;
	setp.ne.s64 	%p3, %rd12, 0;
	@%p3 bra 	$L__BB1_3;
$L__BB1_4:
	setp.eq.s64 	%p4, %rd13, 0;
	@%p4 bra 	$L__BB1_6;
$L__BB1_5:
	.pragma "nounroll";
	add.f32 	%f20, %f25, 0f4191745A;
	add.f32 	%f25, %f20, 0fC191745A;
	add.s64 	%rd13, %rd13, -1;
	setp.ne.s64 	%p5, %rd13, 0;
	@%p5 bra 	$L__BB1_5;
$L__BB1_6:
	st.global.f32 	[%rd2], %f25;
$L__BB1_7:
	ret;

}


// ===== COMPILED SASS (sm_100) =====

	.target	sm_100

	.elftype	@"ET_EXEC"


//--------------------- .note.nv.tkinfo           --------------------------
	.section	.note.nv.tkinfo,"",@"SHT_NOTE"
	.sectionflags	@"SHF_NOTE_NV_TKINFO"
	.tkinfo
        /*0018*/ 	.word	0x00000002
        /*0030*/ 	.string	""
        /*0030*/ 	.string	"ptxas"
        /*0030*/ 	.string	"Cuda compilation tools, release 13.0, V13.0.88"
        /*0030*/ 	.string	"Build cuda_13.0.r13.0/compiler.36424714_0"
        /*0030*/ 	.string	"-arch sm_100 -m 64 "



//--------------------- .note.nv.cuinfo           --------------------------
	.section	.note.nv.cuinfo,"",@"SHT_NOTE"
	.sectionflags	@"SHF_NOTE_NV_CUINFO"
        /*0018*/ 	.short	0x0002
        /*001a*/ 	.short	0x0064
        /*001c*/ 	.short	0x0082
	.zero		2


//--------------------- .nv.info                  --------------------------
	.section	.nv.info,"",@"SHT_CUDA_INFO"
	.align	4


	//----- nvinfo : EIATTR_REGCOUNT
	.align		4
        /*0000*/ 	.byte	0x04, 0x2f
        /*0002*/ 	.short	(.L_3 - .L_2)
	.align		4
.L_2:
        /*0004*/ 	.word	index@(_Z11gpuTaskFuncf)
        /*0008*/ 	.word	0x0000000c


	//----- nvinfo : EIATTR_FRAME_SIZE
	.align		4
.L_3:
        /*000c*/ 	.byte	0x04, 0x11
        /*000e*/ 	.short	(.L_5 - .L_4)
	.align		4
.L_4:
        /*0010*/ 	.word	index@(_Z11gpuTaskFuncf)
        /*0014*/ 	.word	0x00000000


	//----- nvinfo : EIATTR_REGCOUNT
	.align		4
.L_5:
        /*0018*/ 	.byte	0x04, 0x2f
        /*001a*/ 	.short	(.L_7 - .L_6)
	.align		4
.L_6:
        /*001c*/ 	.word	index@(_Z13gpuWarmUpFuncf)
        /*0020*/ 	.word	0x0000000c


	//----- nvinfo : EIATTR_FRAME_SIZE
	.align		4
.L_7:
        /*0024*/ 	.byte	0x04, 0x11
        /*0026*/ 	.short	(.L_9 - .L_8)
	.align		4
.L_8:
        /*0028*/ 	.word	index@(_Z13gpuWarmUpFuncf)
        /*002c*/ 	.word	0x00000000


	//----- nvinfo : EIATTR_MIN_STACK_SIZE
	.align		4
.L_9:
        /*0030*/ 	.byte	0x04, 0x12
        /*0032*/ 	.short	(.L_11 - .L_10)
	.align		4
.L_10:
        /*0034*/ 	.word	index@(_Z13gpuWarmUpFuncf)
        /*0038*/ 	.word	0x00000000


	//----- nvinfo : EIATTR_MIN_STACK_SIZE
	.align		4
.L_11:
        /*003c*/ 	.byte	0x04, 0x12
        /*003e*/ 	.short	(.L_13 - .L_12)
	.align		4
.L_12:
        /*0040*/ 	.word	index@(_Z11gpuTaskFuncf)
        /*0044*/ 	.word	0x00000000
.L_13:


//--------------------- .nv.compat                --------------------------
	.section	.nv.compat,"",@"SHT_CUDA_COMPAT_INFO"
	.align	4
        /*0000*/ 	.byte	0x02, 0x09, 0x00, 0x00, 0x02, 0x02, 0x01, 0x00, 0x02, 0x05, 0x05, 0x00, 0x03, 0x07, 0x01, 0x01
        /*0010*/ 	.byte	0x02, 0x03, 0x00, 0x00, 0x02, 0x06, 0x01, 0x00, 0x04, 0x0b, 0x08, 0x00, 0x09, 0x00, 0x00, 0x00
        /*0020*/ 	.byte	0x00, 0x00, 0x00, 0x00


//--------------------- .nv.info._Z13gpuWarmUpFuncf --------------------------
	.section	.nv.info._Z13gpuWarmUpFuncf,"",@"SHT_CUDA_INFO"
	.sectionflags	@""
	.align	4


	//----- nvinfo : EIATTR_CUDA_API_VERSION
	.align		4
        /*0000*/ 	.byte	0x04, 0x37
        /*0002*/ 	.short	(.L_15 - .L_14)
.L_14:
        /*0004*/ 	.word	0x00000082


	//----- nvinfo : EIATTR_KPARAM_INFO
	.align		4
.L_15:
        /*0008*/ 	.byte	0x04, 0x17
        /*000a*/ 	.short	(.L_17 - .L_16)
.L_16:
        /*000c*/ 	.word	0x00000000
        /*0010*/ 	.short	0x0000
        /*0012*/ 	.short	0x0000
        /*0014*/ 	.byte	0x00, 0xf0, 0x11, 0x00


	//----- nvinfo : EIATTR_SPARSE_MMA_MASK
	.align		4
.L_17:
        /*0018*/ 	.byte	0x03, 0x50
        /*001a*/ 	.short	0x0000


	//----- nvinfo : EIATTR_MAXREG_COUNT
	.align		4
        /*001c*/ 	.byte	0x03, 0x1b
        /*001e*/ 	.short	0x00ff


	//----- nvinfo : EIATTR_MERCURY_ISA_VERSION
	.align		4
        /*0020*/ 	.byte	0x03, 0x5f
        /*0022*/ 	.short	0x0101


	//----- nvinfo : EIATTR_VRC_CTA_INIT_COUNT
	.align		4
        /*0024*/ 	.byte	0x02, 0x4a
	.zero		1
	.zero		1


	//----- nvinfo : EIATTR_EXIT_INSTR_OFFSETS
	.align		4
        /*0028*/ 	.byte	0x04, 0x1c
        /*002a*/ 	.short	(.L_19 - .L_18)


	//   ....[0]....
.L_18:
        /*002c*/ 	.word	0x000000a0


	//   ....[1]....
        /*0030*/ 	.word	0x00000770


	//----- nvinfo : EIATTR_CBANK_PARAM_SIZE
	.align		4
.L_19:
        /*0034*/ 	.byte	0x03, 0x19
        /*0036*/ 	.short	0x0004


	//----- nvinfo : EIATTR_PARAM_CBANK
	.align		4
        /*0038*/ 	.byte	0x04, 0x0a
        /*003a*/ 	.short	(.L_21 - .L_20)
	.align		4
.L_20:
        /*003c*/ 	.word	index@(.nv.constant0._Z13gpuWarmUpFuncf)
        /*0040*/ 	.short	0x0380
        /*0042*/ 	.short	0x0004


	//----- nvinfo : EIATTR_SW_WAR
	.align		4
.L_21:
        /*0044*/ 	.byte	0x04, 0x36
        /*0046*/ 	.short	(.L_23 - .L_22)
.L_22:
        /*0048*/ 	.word	0x00000008
.L_23:


//--------------------- .nv.info._Z11gpuTaskFuncf --------------------------
	.section	.nv.info._Z11gpuTaskFuncf,"",@"SHT_CUDA_INFO"
	.sectionflags	@""
	.align	4


	//----- nvinfo : EIATTR_CUDA_API_VERSION
	.align		4
        /*0000*/ 	.byte	0x04, 0x37
        /*0002*/ 	.short	(.L_25 - .L_24)
.L_24:
        /*0004*/ 	.word	0x00000082


	//----- nvinfo : EIATTR_KPARAM_INFO
	.align		4
.L_25:
        /*0008*/ 	.byte	0x04, 0x17
        /*000a*/ 	.short	(.L_27 - .L_26)
.L_26:
        /*000c*/ 	.word	0x00000000
        /*0010*/ 	.short	0x0000
        /*0012*/ 	.short	0x0000
        /*0014*/ 	.byte	0x00, 0xf0, 0x11, 0x00


	//----- nvinfo : EIATTR_SPARSE_MMA_MASK
	.align		4
.L_27:
        /*0018*/ 	.byte	0x03, 0x50
        /*001a*/ 	.short	0x0000


	//----- nvinfo : EIATTR_MAXREG_COUNT
	.align		4
        /*001c*/ 	.byte	0x03, 0x1b
        /*001e*/ 	.short	0x00ff


	//----- nvinfo : EIATTR_MERCURY_ISA_VERSION
	.align		4
        /*0020*/ 	.byte	0x03, 0x5f
        /*0022*/ 	.short	0x0101


	//----- nvinfo : EIATTR_VRC_CTA_INIT_COUNT
	.align		4
        /*0024*/ 	.byte	0x02, 0x4a
	.zero		1
	.zero		1


	//----- nvinfo : EIATTR_EXIT_INSTR_OFFSETS
	.align		4
        /*0028*/ 	.byte	0x04, 0x1c
        /*002a*/ 	.short	(.L_29 - .L_28)


	//   ....[0]....
.L_28:
        /*002c*/ 	.word	0x000000a0


	//   ....[1]....
        /*0030*/ 	.word	0x00000770


	//----- nvinfo : EIATTR_CBANK_PARAM_SIZE
	.align		4
.L_29:
        /*0034*/ 	.byte	0x03, 0x19
        /*0036*/ 	.short	0x0004


	//----- nvinfo : EIATTR_PARAM_CBANK
	.align		4
        /*0038*/ 	.byte	0x04, 0x0a
        /*003a*/ 	.short	(.L_31 - .L_30)
	.align		4
.L_30:
        /*003c*/ 	.word	index@(.nv.constant0._Z11gpuTaskFuncf)
        /*0040*/ 	.short	0x0380
        /*0042*/ 	.short	0x0004


	//----- nvinfo : EIATTR_SW_WAR
	.align		4
.L_31:
        /*0044*/ 	.byte	0x04, 0x36
        /*0046*/ 	.short	(.L_33 - .L_32)
.L_32:
        /*0048*/ 	.word	0x00000008
.L_33:


//--------------------- .nv.callgraph             --------------------------
	.section	.nv.callgraph,"",@"SHT_CUDA_CALLGRAPH"
	.align	4
	.sectionentsize	8
	.align		4
        /*0000*/ 	.word	0x00000000
	.align		4
        /*0004*/ 	.word	0xffffffff
	.align		4
        /*0008*/ 	.word	0x00000000
	.align		4
        /*000c*/ 	.word	0xfffffffe
	.align		4
        /*0010*/ 	.word	0x00000000
	.align		4
        /*0014*/ 	.word	0xfffffffd
	.align		4
        /*0018*/ 	.word	0x00000000
	.align		4
        /*001c*/ 	.word	0xfffffffc


//--------------------- .nv.constant4             --------------------------
	.section	.nv.constant4,"a",@progbits
	.align	8
	.align		8
.nv.constant4:
        /*0000*/ 	.dword	gpuUnitTask
	.align		8
        /*0008*/ 	.dword	deviceData


//--------------------- .text._Z13gpuWarmUpFuncf  --------------------------
	.section	.text._Z13gpuWarmUpFuncf,"ax",@progbits
	.align	128
        .global         _Z13gpuWarmUpFuncf
        .type           _Z13gpuWarmUpFuncf,@function
        .size           _Z13gpuWarmUpFuncf,(.L_x_16 - _Z13gpuWarmUpFuncf)
        .other          _Z13gpuWarmUpFuncf,@"STO_CUDA_ENTRY STV_DEFAULT"
_Z13gpuWarmUpFuncf:
.text._Z13gpuWarmUpFuncf:
[----:B------:R-:W-:Y:S08]  /*0000*/  LDC R1, c[0x0][0x37c] ;  /* 0x0000df00ff017b82 */ /* 0x000ff00000000800 */
[----:B------:R-:W0:Y:S01]  /*0010*/  LDC.64 R2, c[0x4][RZ] ;  /* 0x01000000ff027b82 */ /* 0x000e220000000a00 */
[----:B------:R-:W0:Y:S01]  /*0020*/  LDCU.64 UR4, c[0x0][0x358] ;  /* 0x00006b00ff0477ac */ /* 0x000e220008000a00 */
[----:B------:R-:W1:Y:S01]  /*0030*/  LDCU UR6, c[0x0][0x380] ;  /* 0x00007000ff0677ac */ /* 0x000e620008000800 */
[----:B0-----:R-:W2:Y:S02]  /*0040*/  LDG.E.64 R2, desc[UR4][R2.64] ;  /* 0x0000000402027981 */ /* 0x001ea4000c1e1b00 */
[----:B--2---:R-:W1:Y:S02]  /*0050*/  I2F.S64 R0, R2 ;  /* 0x0000000200007312 */ /* 0x004e640000301400 */
[----:B-1----:R-:W-:-:S06]  /*0060*/  FMUL R0, R0, UR6 ;  /* 0x0000000600007c20 */ /* 0x002fcc0008400000 */
[----:B------:R-:W0:Y:S02]  /*0070*/  F2I.S64.TRUNC R6, R0 ;  /* 0x0000000000067311 */ /* 0x000e24000020d900 */
[----:B0-----:R-:W-:-:S04]  /*0080*/  ISETP.GE.U32.AND P0, PT, R6, 0x1, PT ;  /* 0x000000010600780c */ /* 0x001fc80003f06070 */
[----:B------:R-:W-:-:S13]  /*0090*/  ISETP.GE.AND.EX P0, PT, R7, RZ, PT, P0 ;  /* 0x000000ff0700720c */ /* 0x000fda0003f06300 */
[----:B------:R-:W-:Y:S05]  /*00a0*/  @!P0 EXIT ;  /* 0x000000000000894d */ /* 0x000fea0003800000 */
[----:B------:R-:W0:Y:S01]  /*00b0*/  S2R R5, SR_CTAID.X ;  /* 0x0000000000057919 */ /* 0x000e220000002500 */
[----:B------:R-:W1:Y:S01]  /*00c0*/  LDC.64 R2, c[0x4][0x8] ;  /* 0x01000200ff027b82 */ /* 0x000e620000000a00 */
[----:B------:R-:W0:Y:S01]  /*00d0*/  LDCU UR6, c[0x0][0x360] ;  /* 0x00006c00ff0677ac */ /* 0x000e220008000800 */
[----:B------:R-:W0:Y:S01]  /*00e0*/  S2R R0, SR_TID.X ;  /* 0x0000000000007919 */ /* 0x000e220000002100 */
[----:B------:R-:W-:-:S04]  /*00f0*/  ISETP.GE.U32.AND P0, PT, R6, 0x4, PT ;  /* 0x000000040600780c */ /* 0x000fc80003f06070 */
[----:B------:R-:W-:Y:S01]  /*0100*/  ISETP.GE.U32.AND.EX P0, PT, R7, RZ, PT, P0 ;  /* 0x000000ff0700720c */ /* 0x000fe20003f06100 */
[----:B------:R-:W-:Y:S02]  /*0110*/  HFMA2 R4, -RZ, RZ, 0, 0 ;  /* 0x00000000ff047431 */ /* 0x000fe400000001ff */
[----:B0-----:R-:W-:-:S04]  /*0120*/  IMAD R5, R5, UR6, R0 ;  /* 0x0000000605057c24 */ /* 0x001fc8000f8e0200 */
[----:B-1----:R-:W-:Y:S01]  /*0130*/  IMAD.WIDE.U32 R2, R5, 0x4, R2 ;  /* 0x0000000405027825 */ /* 0x002fe200078e0002 */
[----:B------:R-:W-:-:S04]  /*0140*/  LOP3.LUT R0, R6, 0x3, RZ, 0xc0, !PT ;  /* 0x0000000306007812 */ /* 0x000fc800078ec0ff */
[----:B------:R0:W5:Y:S01]  /*0150*/  LDG.E R9, desc[UR4][R2.64] ;  /* 0x0000000402097981 */ /* 0x000162000c1e1900 */
[----:B------:R-:W-:Y:S05]  /*0160*/  @!P0 BRA `(.L_x_0) ;  /* 0x0000000400548947 */ /* 0x000fea0003800000 */
[----:B------:R-:W-:Y:S02]  /*0170*/  LOP3.LUT R6, R6, 0xfffffffc, RZ, 0xc0, !PT ;  /* 0xfffffffc06067812 */ /* 0x000fe400078ec0ff */
[----:B------:R-:W-:Y:S02]  /*0180*/  LOP3.LUT R5, R7, 0x7fffffff, RZ, 0xc0, !PT ;  /* 0x7fffffff07057812 */ /* 0x000fe400078ec0ff */
[----:B------:R-:W-:-:S04]  /*0190*/  ISETP.GT.U32.AND P0, PT, R6, RZ, PT ;  /* 0x000000ff0600720c */ /* 0x000fc80003f04070 */
[----:B------:R-:W-:-:S13]  /*01a0*/  ISETP.GT.AND.EX P0, PT, R5, RZ, PT, P0 ;  /* 0x000000ff0500720c */ /* 0x000fda0003f04300 */
[----:B------:R-:W-:Y:S05]  /*01b0*/  @!P0 BRA `(.L_x_1) ;  /* 0x00000004000c8947 */ /* 0x000fea0003800000 */
[----:B------:R-:W-:Y:S02]  /*01c0*/  ISETP.GT.U32.AND P1, PT, R6, 0xc, PT ;  /* 0x0000000c0600780c */ /* 0x000fe40003f24070 */
[----:B------:R-:W-:Y:S02]  /*01d0*/  PLOP3.LUT P0, PT, PT, PT, PT, 0x80, 0x8 ;  /* 0x000000000008781c */ /* 0x000fe40003f0f070 */
[----:B------:R-:W-:-:S13]  /*01e0*/  ISETP.GT.AND.EX P1, PT, R5, RZ, PT, P1 ;  /* 0x000000ff0500720c */ /* 0x000fda0003f24310 */
[----:B------:R-:W-:Y:S05]  /*01f0*/  @!P1 BRA `(.L_x_2) ;  /* 0x0000000000989947 */ /* 0x000fea0003800000 */
[----:B------:R-:W-:-:S13]  /*0200*/  PLOP3.LUT P0, PT, PT, PT, PT, 0x8, 0x80 ;  /* 0x000000000080781c */ /* 0x000fda0003f0e170 */
.L_x_3:
[----:B-----5:R-:W-:Y:S01]  /*0210*/  FADD R9, R9, 18.181812286376953125 ;  /* 0x4191745a09097421 */ /* 0x020fe20000000000 */
[----:B------:R-:W-:-:S03]  /*0220*/  IADD3 R6, P1, PT, R6, -0x10, RZ ;  /* 0xfffffff006067810 */ /* 0x000fc60007f3e0ff */
[----:B------:R-:W-:Y:S01]  /*0230*/  FADD R9, R9, -18.181812286376953125 ;  /* 0xc191745a09097421 */ /* 0x000fe20000000000 */
[----:B------:R-:W-:Y:S02]  /*0240*/  IADD3.X R5, PT, PT, R5, -0x1, RZ, P1, !PT ;  /* 0xffffffff05057810 */ /* 0x000fe40000ffe4ff */
[----:B------:R-:W-:Y:S01]  /*0250*/  ISETP.GT.U32.AND P1, PT, R6, 0xc, PT ;  /* 0x0000000c0600780c */ /* 0x000fe20003f24070 */
[----:B------:R-:W-:-:S03]  /*0260*/  FADD R9, R9, 18.181812286376953125 ;  /* 0x4191745a09097421 */ /* 0x000fc60000000000 */
[----:B------:R-:W-:Y:S01]  /*0270*/  ISETP.GT.AND.EX P1, PT, R5, RZ, PT, P1 ;  /* 0x000000ff0500720c */ /* 0x000fe20003f24310 */
[----:B------:R-:W-:-:S04]  /*0280*/  FADD R9, R9, -18.181812286376953125 ;  /* 0xc191745a09097421 */ /* 0x000fc80000000000 */
[----:B------:R-:W-:-:S04]  /*0290*/  FADD R9, R9, 18.181812286376953125 ;  /* 0x4191745a09097421 */ /* 0x000fc80000000000 */
        /* <DEDUP_REMOVED lines=26> */
[----:B------:R-:W-:Y:S01]  /*0440*/  FADD R9, R9, -18.181812286376953125 ;  /* 0xc191745a09097421 */ /* 0x000fe20000000000 */
[----:B------:R-:W-:Y:S06]  /*0450*/  @P1 BRA `(.L_x_3) ;  /* 0xfffffffc006c1947 */ /* 0x000fec000383ffff */
.L_x_2:
[----:B------:R-:W-:-:S04]  /*0460*/  ISETP.GT.U32.AND P1, PT, R6, 0x4, PT ;  /* 0x000000040600780c */ /* 0x000fc80003f24070 */
[----:B------:R-:W-:-:S13]  /*0470*/  ISETP.GT.AND.EX P1, PT, R5, RZ, PT, P1 ;  /* 0x000000ff0500720c */ /* 0x000fda0003f24310 */
[----:B------:R-:W-:Y:S05]  /*0480*/  @!P1 BRA `(.L_x_4) ;  /* 0x00000000004c9947 */ /* 0x000fea0003800000 */
[----:B-----5:R-:W-:Y:S01]  /*0490*/  FADD R9, R9, 18.181812286376953125 ;  /* 0x4191745a09097421 */ /* 0x020fe20000000000 */
[----:B------:R-:W-:Y:S02]  /*04a0*/  IADD3 R6, P1, PT, R6, -0x8, RZ ;  /* 0xfffffff806067810 */ /* 0x000fe40007f3e0ff */
[----:B------:R-:W-:Y:S01]  /*04b0*/  PLOP3.LUT P0, PT, PT, PT, PT, 0x8, 0x80 ;  /* 0x000000000080781c */ /* 0x000fe20003f0e170 */
[----:B------:R-:W-:Y:S01]  /*04c0*/  FADD R9, R9, -18.181812286376953125 ;  /* 0xc191745a09097421 */ /* 0x000fe20000000000 */
[----:B------:R-:W-:-:S03]  /*04d0*/  IADD3.X R5, PT, PT, R5, -0x1, RZ, P1, !PT ;  /* 0xffffffff05057810 */ /* 0x000fc60000ffe4ff */
        /* <DEDUP_REMOVED lines=13> */
[----:B------:R-:W-:-:S07]  /*05b0*/  FADD R9, R9, -18.181812286376953125 ;  /* 0xc191745a09097421 */ /* 0x000fce0000000000 */
.L_x_4:
[----:B------:R-:W-:-:S04]  /*05c0*/  ISETP.NE.U32.AND P1, PT, R6, RZ, PT ;  /* 0x000000ff0600720c */ /* 0x000fc80003f25070 */
[----:B------:R-:W-:-:S13]  /*05d0*/  ISETP.NE.OR.EX P0, PT, R5, RZ, P0, P1 ;  /* 0x000000ff0500720c */ /* 0x000fda0000705710 */
[----:B------:R-:W-:Y:S05]  /*05e0*/  @!P0 BRA `(.L_x_0) ;  /* 0x0000000000348947 */ /* 0x000fea0003800000 */
.L_x_1:
[----:B-----5:R-:W-:Y:S01]  /*05f0*/  FADD R9, R9, 18.181812286376953125 ;  /* 0x4191745a09097421 */ /* 0x020fe20000000000 */
[----:B------:R-:W-:-:S03]  /*0600*/  IADD3 R6, P0, PT, R6, -0x4, RZ ;  /* 0xfffffffc06067810 */ /* 0x000fc60007f1e0ff */
[----:B------:R-:W-:Y:S01]  /*0610*/  FADD R9, R9, -18.181812286376953125 ;  /* 0xc191745a09097421 */ /* 0x000fe20000000000 */
[----:B------:R-:W-:Y:S02]  /*0620*/  IADD3.X R5, PT, PT, R5, -0x1, RZ, P0, !PT ;  /* 0xffffffff05057810 */ /* 0x000fe400007fe4ff */
[----:B------:R-:W-:Y:S01]  /*0630*/  ISETP.NE.U32.AND P0, PT, R6, RZ, PT ;  /* 0x000000ff0600720c */ /* 0x000fe20003f05070 */
[----:B------:R-:W-:-:S03]  /*0640*/  FADD R9, R9, 18.181812286376953125 ;  /* 0x4191745a09097421 */ /* 0x000fc60000000000 */
[----:B------:R-:W-:Y:S01]  /*0650*/  ISETP.NE.AND.EX P0, PT, R5, RZ, PT, P0 ;  /* 0x000000ff0500720c */ /* 0x000fe20003f05300 */
[----:B------:R-:W-:-:S04]  /*0660*/  FADD R9, R9, -18.181812286376953125 ;  /* 0xc191745a09097421 */ /* 0x000fc80000000000 */
[----:B------:R-:W-:-:S04]  /*0670*/  FADD R9, R9, 18.181812286376953125 ;  /* 0x4191745a09097421 */ /* 0x000fc80000000000 */
[----:B------:R-:W-:-:S04]  /*0680*/  FADD R9, R9, -18.181812286376953125 ;  /* 0xc191745a09097421 */ /* 0x000fc80000000000 */
[----:B------:R-:W-:-:S04]  /*0690*/  FADD R9, R9, 18.181812286376953125 ;  /* 0x4191745a09097421 */ /* 0x000fc80000000000 */
[----:B------:R-:W-:Y:S01]  /*06a0*/  FADD R9, R9, -18.181812286376953125 ;  /* 0xc191745a09097421 */ /* 0x000fe20000000000 */
[----:B------:R-:W-:Y:S06]  /*06b0*/  @P0 BRA `(.L_x_1) ;  /* 0xfffffffc00cc0947 */ /* 0x000fec000383ffff */
.L_x_0:
[----:B------:R-:W-:-:S04]  /*06c0*/  ISETP.NE.U32.AND P0, PT, R0, RZ, PT ;  /* 0x000000ff0000720c */ /* 0x000fc80003f05070 */
[----:B------:R-:W-:-:S13]  /*06d0*/  ISETP.NE.AND.EX P0, PT, R4, RZ, PT, P0 ;  /* 0x000000ff0400720c */ /* 0x000fda0003f05300 */
[----:B------:R-:W-:Y:S05]  /*06e0*/  @!P0 BRA `(.L_x_5) ;  /* 0x00000000001c8947 */ /* 0x000fea0003800000 */
.L_x_6:
[----:B------:R-:W-:Y:S01]  /*06f0*/  IADD3 R0, P0, PT, R0, -0x1, RZ ;  /* 0xffffffff00007810 */ /* 0x000fe20007f1e0ff */
[----:B-----5:R-:W-:-:S03]  /*0700*/  FADD R9, R9, 18.181812286376953125 ;  /* 0x4191745a09097421 */ /* 0x020fc60000000000 */
[----:B------:R-:W-:Y:S01]  /*0710*/  IADD3.X R4, PT, PT, R4, -0x1, RZ, P0, !PT ;  /* 0xffffffff04047810 */ /* 0x000fe200007fe4ff */
[----:B------:R-:W-:Y:S01]  /*0720*/  FADD R9, R9, -18.181812286376953125 ;  /* 0xc191745a09097421 */ /* 0x000fe20000000000 */
[----:B------:R-:W-:-:S04]  /*0730*/  ISETP.NE.U32.AND P0, PT, R0, RZ, PT ;  /* 0x000000ff0000720c */ /* 0x000fc80003f05070 */
[----:B------:R-:W-:-:S13]  /*0740*/  ISETP.NE.AND.EX P0, PT, R4, RZ, PT, P0 ;  /* 0x000000ff0400720c */ /* 0x000fda0003f05300 */
[----:B------:R-:W-:Y:S05]  /*0750*/  @P0 BRA `(.L_x_6) ;  /* 0xfffffffc00e40947 */ /* 0x000fea000383ffff */
.L_x_5:
[----:B-----5:R-:W-:Y:S01]  /*0760*/  STG.E desc[UR4][R2.64], R9 ;  /* 0x0000000902007986 */ /* 0x020fe2000c101904 */
[----:B------:R-:W-:Y:S05]  /*0770*/  EXIT ;  /* 0x000000000000794d */ /* 0x000fea0003800000 */
.L_x_7:
[----:B------:R-:W-:-:S00]  /*0780*/  BRA `(.L_x_7) ;  /* 0xfffffffc00fc7947 */ /* 0x000fc0000383ffff */
[----:B------:R-:W-:-:S00]  /*0790*/  NOP ;  /* 0x0000000000007918 */ /* 0x000fc00000000000 */
        /* <DEDUP_REMOVED lines=14> */
.L_x_16:


//--------------------- .text._Z11gpuTaskFuncf    --------------------------
	.section	.text._Z11gpuTaskFuncf,"ax",@progbits
	.align	128
        .global         _Z11gpuTaskFuncf
        .type           _Z11gpuTaskFuncf,@function
        .size           _Z11gpuTaskFuncf,(.L_x_17 - _Z11gpuTaskFuncf)
        .other          _Z11gpuTaskFuncf,@"STO_CUDA_ENTRY STV_DEFAULT"
_Z11gpuTaskFuncf:
.text._Z11gpuTaskFuncf:
        /* <DEDUP_REMOVED lines=33> */
.L_x_11:
        /* <DEDUP_REMOVED lines=37> */
.L_x_10:
        /* <DEDUP_REMOVED lines=22> */
.L_x_12:
[----:B------:R-:W-:-:S04]  /*05c0*/  ISETP.NE.U32.AND P1, PT, R6, RZ, PT ;  /* 0x000000ff0600720c */ /* 0x000fc80003f25070 */
[----:B------:R-:W-:-:S13]  /*05d0*/  ISETP.NE.OR.EX P0, PT, R5, RZ, P0, P1 ;  /* 0x000000ff0500720c */ /* 0x000fda0000705710 */
[----:B------:R-:W-:Y:S05]  /*05e0*/  @!P0 BRA `(.L_x_8) ;  /* 0x0000000000348947 */ /* 0x000fea0003800000 */
.L_x_9:
        /* <DEDUP_REMOVED lines=13> */
.L_x_8:
[----:B------:R-:W-:-:S04]  /*06c0*/  ISETP.NE.U32.AND P0, PT, R0, RZ, PT ;  /* 0x000000ff0000720c */ /* 0x000fc80003f05070 */
[----:B------:R-:W-:-:S13]  /*06d0*/  ISETP.NE.AND.EX P0, PT, R4, RZ, PT, P0 ;  /* 0x000000ff0400720c */ /* 0x000fda0003f05300 */
[----:B------:R-:W-:Y:S05]  /*06e0*/  @!P0 BRA `(.L_x_13) ;  /* 0x00000000001c8947 */ /* 0x000fea0003800000 */
.L_x_14:
[----:B------:R-:W-:Y:S01]  /*06f0*/  IADD3 R0, P0, PT, R0, -0x1, RZ ;  /* 0xffffffff00007810 */ /* 0x000fe20007f1e0ff */
[----:B-----5:R-:W-:-:S03]  /*0700*/  FADD R9, R9, 18.181812286376953125 ;  /* 0x4191745a09097421 */ /* 0x020fc60000000000 */
[----:B------:R-:W-:Y:S01]  /*0710*/  IADD3.X R4, PT, PT, R4, -0x1, RZ, P0, !PT ;  /* 0xffffffff04047810 */ /* 0x000fe200007fe4ff */
[----:B------:R-:W-:Y:S01]  /*0720*/  FADD R9, R9, -18.181812286376953125 ;  /* 0xc191745a09097421 */ /* 0x000fe20000000000 */
[----:B------:R-:W-:-:S04]  /*0730*/  ISETP.NE.U32.AND P0, PT, R0, RZ, PT ;  /* 0x000000ff0000720c */ /* 0x000fc80003f05070 */
[----:B------:R-:W-:-:S13]  /*0740*/  ISETP.NE.AND.EX P0, PT, R4, RZ, PT, P0 ;  /* 0x000000ff0400720c */ /* 0x000fda0003f05300 */
[----:B------:R-:W-:Y:S05]  /*0750*/  @P0 BRA `(.L_x_14) ;  /* 0xfffffffc00e40947 */ /* 0x000fea000383ffff */
.L_x_13:
[----:B-----5:R-:W-:Y:S01]  /*0760*/  STG.E desc[UR4][R2.64], R9 ;  /* 0x0000000902007986 */ /* 0x020fe2000c101904 */
[----:B------:R-:W-:Y:S05]  /*0770*/  EXIT ;  /* 0x000000000000794d */ /* 0x000fea0003800000 */
.L_x_15:
        /* <DEDUP_REMOVED lines=16> */
.L_x_17:


//--------------------- .nv.shared.reserved.0     --------------------------
	.section	.nv.shared.reserved.0,"aw",@nobits
	.weak		__nv_reservedSMEM_offset_0_alias
	.size		__nv_reservedSMEM_offset_0_alias, 0, 64
	.other		__nv_reservedSMEM_offset_0_alias,@"STO_CUDA_RESERVED_SHARED STV_DEFAULT"
__nv_reservedSMEM_offset_0_alias:
	.zero		0
	.zero		64


//--------------------- .nv.global                --------------------------
	.section	.nv.global,"aw",@nobits
	.align	8
.nv.global:
	.type		gpuUnitTask,@object
	.size		gpuUnitTask,(deviceData - gpuUnitTask)
gpuUnitTask:
	.zero		8
	.type		deviceData,@object
	.size		deviceData,(.L_1 - deviceData)
deviceData:
	.zero		8192
.L_1:


//--------------------- .nv.constant0._Z13gpuWarmUpFuncf --------------------------
	.section	.nv.constant0._Z13gpuWarmUpFuncf,"a",@progbits
	.sectionflags	@""
	.align	4
.nv.constant0._Z13gpuWarmUpFuncf:
	.zero		900


//--------------------- .nv.constant0._Z11gpuTaskFuncf --------------------------
	.section	.nv.constant0._Z11gpuTaskFuncf,"a",@progbits
	.sectionflags	@""
	.align	4
.nv.constant0._Z11gpuTaskFuncf:
	.zero		900


//--------------------- SYMBOLS --------------------------

	.type		.nv.reservedSmem.offset0,@object
	.size		.nv.reservedSmem.offset0,0x4
